//
// Generated by NVIDIA NVVM Compiler
//
// Compiler Build ID: CL-36424714
// Cuda compilation tools, release 13.0, V13.0.88
// Based on NVVM 20.0.0
//

.version 9.0
.target sm_100
.address_size 64

	// .globl	_Z7kernel1PKdPd
// _ZZ7kernel1PKdPdE4tile has been demoted

.visible .entry _Z7kernel1PKdPd(
	.param .u64 .ptr .align 1 _Z7kernel1PKdPd_param_0,
	.param .u64 .ptr .align 1 _Z7kernel1PKdPd_param_1
)
{
	.reg .pred 	%p<18>;
	.reg .b32 	%r<38>;
	.reg .b64 	%rd<21>;
	.reg .b64 	%fd<37>;
	// demoted variable
	.shared .align 8 .b8 _ZZ7kernel1PKdPdE4tile[16320];
	ld.param.u64 	%rd6, [_Z7kernel1PKdPd_param_0];
	ld.param.u64 	%rd5, [_Z7kernel1PKdPd_param_1];
	cvta.to.global.u64 	%rd1, %rd6;
	mov.u32 	%r7, %ctaid.x;
	mov.u32 	%r8, %ntid.x;
	mov.u32 	%r1, %tid.x;
	mad.lo.s32 	%r9, %r7, %r8, %r1;
	cvt.u64.u32 	%rd7, %r9;
	mov.u32 	%r10, %ctaid.y;
	mov.u32 	%r11, %ntid.y;
	mov.u32 	%r2, %tid.y;
	mad.lo.s32 	%r12, %r10, %r11, %r2;
	mov.u32 	%r14, %ctaid.z;
	mov.u32 	%r15, %ntid.z;
	mov.u32 	%r16, %tid.z;
	mad.lo.s32 	%r3, %r14, %r15, %r16;
	shl.b32 	%r4, %r3, 1;
	add.s32 	%r17, %r12, -1;
	setp.ne.s32 	%p4, %r12, 0;
	add.s32 	%r18, %r9, -1;
	setp.lt.u32 	%p5, %r18, 126;
	and.pred  	%p6, %p5, %p4;
	add.s32 	%r19, %r12, 1;
	mul.wide.u32 	%rd8, %r19, 128;
	add.s64 	%rd2, %rd8, %rd7;
	add.s64 	%rd3, %rd2, -128;
	mov.u32 	%r20, _ZZ7kernel1PKdPdE4tile;
	mad.lo.s32 	%r21, %r2, 272, %r20;
	shl.b32 	%r22, %r1, 3;
	add.s32 	%r23, %r21, %r22;
	mul.lo.s32 	%r24, %r16, 3264;
	add.s32 	%r25, %r23, %r24;
	setp.lt.u32 	%p7, %r17, 126;
	and.pred  	%p1, %p5, %p7;
	setp.lt.u32 	%p8, %r12, 127;
	setp.ne.s32 	%p9, %r3, 0;
	and.pred  	%p10, %p9, %p6;
	and.pred  	%p11, %p10, %p8;
	setp.lt.u32 	%p12, %r3, 64;
	and.pred  	%p2, %p12, %p11;
	add.s32 	%r5, %r20, %r24;
	add.s32 	%r6, %r25, 272;
	not.pred 	%p13, %p2;
	@%p13 bra 	$L__BB0_2;
	mul.wide.u32 	%rd9, %r4, 16384;
	add.s64 	%rd10, %rd3, %rd9;
	shl.b64 	%rd11, %rd10, 3;
	add.s64 	%rd12, %rd1, %rd11;
	ld.global.f64 	%fd1, [%rd12+-8];
	mad.lo.s32 	%r26, %r2, 272, %r5;
	add.s32 	%r28, %r26, %r22;
	st.shared.f64 	[%r28+1904], %fd1;
	ld.global.f64 	%fd2, [%rd12+8];
	st.shared.f64 	[%r28+1920], %fd2;
	ld.global.f64 	%fd3, [%rd12+1024];
	st.shared.f64 	[%r28+2184], %fd3;
	ld.global.f64 	%fd4, [%rd12+-1024];
	st.shared.f64 	[%r28+1640], %fd4;
	ld.global.f64 	%fd5, [%rd12+-131072];
	st.shared.f64 	[%r6+8], %fd5;
	ld.global.f64 	%fd6, [%rd12+131072];
	st.shared.f64 	[%r6+3272], %fd6;
$L__BB0_2:
	setp.lt.u32 	%p14, %r3, 63;
	and.pred  	%p3, %p1, %p14;
	not.pred 	%p15, %p3;
	@%p15 bra 	$L__BB0_4;
	mul.wide.u32 	%rd13, %r4, 16384;
	add.s64 	%rd14, %rd2, %rd13;
	shl.b64 	%rd15, %rd14, 3;
	add.s64 	%rd16, %rd15, %rd1;
	ld.global.f64 	%fd7, [%rd16+130040];
	mad.lo.s32 	%r29, %r2, 272, %r5;
	add.s32 	%r31, %r29, %r22;
	st.shared.f64 	[%r31+3536], %fd7;
	ld.global.f64 	%fd8, [%rd16+130056];
	st.shared.f64 	[%r31+3552], %fd8;
	ld.global.f64 	%fd9, [%rd16+131072];
	st.shared.f64 	[%r31+3816], %fd9;
	ld.global.f64 	%fd10, [%rd16+129024];
	st.shared.f64 	[%r31+3272], %fd10;
	ld.global.f64 	%fd11, [%rd16+-1024];
	st.shared.f64 	[%r6+1640], %fd11;
	ld.global.f64 	%fd12, [%rd16+261120];
	st.shared.f64 	[%r6+4904], %fd12;
$L__BB0_4:
	bar.sync 	0;
	mul.wide.u32 	%rd17, %r4, 16384;
	add.s64 	%rd18, %rd3, %rd17;
	cvta.to.global.u64 	%rd19, %rd5;
	shl.b64 	%rd20, %rd18, 3;
	add.s64 	%rd4, %rd19, %rd20;
	@%p13 bra 	$L__BB0_6;
	mad.lo.s32 	%r32, %r2, 272, %r5;
	add.s32 	%r34, %r32, %r22;
	ld.shared.f64 	%fd13, [%r34+1904];
	ld.shared.f64 	%fd14, [%r34+1920];
	add.f64 	%fd15, %fd13, %fd14;
	ld.shared.f64 	%fd16, [%r34+1640];
	add.f64 	%fd17, %fd15, %fd16;
	ld.shared.f64 	%fd18, [%r34+2184];
	add.f64 	%fd19, %fd17, %fd18;
	ld.shared.f64 	%fd20, [%r6+8];
	add.f64 	%fd21, %fd19, %fd20;
	ld.shared.f64 	%fd22, [%r6+3272];
	add.f64 	%fd23, %fd21, %fd22;
	mul.f64 	%fd24, %fd23, 0d3FE999999999999A;
	st.global.f64 	[%rd4], %fd24;
$L__BB0_6:
	@%p15 bra 	$L__BB0_8;
	mad.lo.s32 	%r35, %r2, 272, %r5;
	add.s32 	%r37, %r35, %r22;
	ld.shared.f64 	%fd25, [%r37+3536];
	ld.shared.f64 	%fd26, [%r37+3552];
	add.f64 	%fd27, %fd25, %fd26;
	ld.shared.f64 	%fd28, [%r37+3272];
	add.f64 	%fd29, %fd27, %fd28;
	ld.shared.f64 	%fd30, [%r37+3816];
	add.f64 	%fd31, %fd29, %fd30;
	ld.shared.f64 	%fd32, [%r6+1640];
	add.f64 	%fd33, %fd31, %fd32;
	ld.shared.f64 	%fd34, [%r6+4904];
	add.f64 	%fd35, %fd33, %fd34;
	mul.f64 	%fd36, %fd35, 0d3FE999999999999A;
	st.global.f64 	[%rd4+131072], %fd36;
$L__BB0_8:
	ret;

}


// ===== COMPILED SASS (sm_100) =====

	.target	sm_100

	.elftype	@"ET_EXEC"


//--------------------- .note.nv.tkinfo           --------------------------
	.section	.note.nv.tkinfo,"",@"SHT_NOTE"
	.sectionflags	@"SHF_NOTE_NV_TKINFO"
	.tkinfo
        /*0018*/ 	.word	0x00000002
        /*0030*/ 	.string	""
        /*0030*/ 	.string	"ptxas"
        /*0030*/ 	.string	"Cuda compilation tools, release 13.0, V13.0.88"
        /*0030*/ 	.string	"Build cuda_13.0.r13.0/compiler.36424714_0"
        /*0030*/ 	.string	"-arch sm_100 -m 64 "



//--------------------- .note.nv.cuinfo           --------------------------
	.section	.note.nv.cuinfo,"",@"SHT_NOTE"
	.sectionflags	@"SHF_NOTE_NV_CUINFO"
        /*0018*/ 	.short	0x0002
        /*001a*/ 	.short	0x0064
        /*001c*/ 	.short	0x0082
	.zero		2


//--------------------- .nv.info                  --------------------------
	.section	.nv.info,"",@"SHT_CUDA_INFO"
	.align	4


	//----- nvinfo : EIATTR_REGCOUNT
	.align		4
        /*0000*/ 	.byte	0x04, 0x2f
        /*0002*/ 	.short	(.L_1 - .L_0)
	.align		4
.L_0:
        /*0004*/ 	.word	index@(_Z7kernel1PKdPd)
        /*0008*/ 	.word	0x00000020


	//----- nvinfo : EIATTR_FRAME_SIZE
	.align		4
.L_1:
        /*000c*/ 	.byte	0x04, 0x11
        /*000e*/ 	.short	(.L_3 - .L_2)
	.align		4
.L_2:
        /*0010*/ 	.word	index@(_Z7kernel1PKdPd)
        /*0014*/ 	.word	0x00000000


	//----- nvinfo : EIATTR_MIN_STACK_SIZE
	.align		4
.L_3:
        /*0018*/ 	.byte	0x04, 0x12
        /*001a*/ 	.short	(.L_5 - .L_4)
	.align		4
.L_4:
        /*001c*/ 	.word	index@(_Z7kernel1PKdPd)
        /*0020*/ 	.word	0x00000000
.L_5:


//--------------------- .nv.compat                --------------------------
	.section	.nv.compat,"",@"SHT_CUDA_COMPAT_INFO"
	.align	4
        /*0000*/ 	.byte	0x02, 0x09, 0x00, 0x00, 0x02, 0x02, 0x01, 0x00, 0x02, 0x05, 0x05, 0x00, 0x03, 0x07, 0x01, 0x01
        /*0010*/ 	.byte	0x02, 0x03, 0x00, 0x00, 0x02, 0x06, 0x01, 0x00, 0x04, 0x0b, 0x08, 0x00, 0x01, 0x00, 0x00, 0x00
        /*0020*/ 	.byte	0x00, 0x00, 0x00, 0x00


//--------------------- .nv.info._Z7kernel1PKdPd  --------------------------
	.section	.nv.info._Z7kernel1PKdPd,"",@"SHT_CUDA_INFO"
	.sectionflags	@""
	.align	4


	//----- nvinfo : EIATTR_CUDA_API_VERSION
	.align		4
        /*0000*/ 	.byte	0x04, 0x37
        /*0002*/ 	.short	(.L_7 - .L_6)
.L_6:
        /*0004*/ 	.word	0x00000082


	//----- nvinfo : EIATTR_KPARAM_INFO
	.align		4
.L_7:
        /*0008*/ 	.byte	0x04, 0x17
        /*000a*/ 	.short	(.L_9 - .L_8)
.L_8:
        /*000c*/ 	.word	0x00000000
        /*0010*/ 	.short	0x0001
        /*0012*/ 	.short	0x0008
        /*0014*/ 	.byte	0x00, 0xf5, 0x21, 0x00


	//----- nvinfo : EIATTR_KPARAM_INFO
	.align		4
.L_9:
        /*0018*/ 	.byte	0x04, 0x17
        /*001a*/ 	.short	(.L_11 - .L_10)
.L_10:
        /*001c*/ 	.word	0x00000000
        /*0020*/ 	.short	0x0000
        /*0022*/ 	.short	0x0000
        /*0024*/ 	.byte	0x00, 0xf5, 0x21, 0x00


	//----- nvinfo : EIATTR_SPARSE_MMA_MASK
	.align		4
.L_11:
        /*0028*/ 	.byte	0x03, 0x50
        /*002a*/ 	.short	0x0000


	//----- nvinfo : EIATTR_MAXREG_COUNT
	.align		4
        /*002c*/ 	.byte	0x03, 0x1b
        /*002e*/ 	.short	0x00ff


	//----- nvinfo : EIATTR_NUM_BARRIERS
	.align		4
        /*0030*/ 	.byte	0x02, 0x4c
        /*0032*/ 	.byte	0x01
	.zero		1


	//----- nvinfo : EIATTR_MERCURY_ISA_VERSION
	.align		4
        /*0034*/ 	.byte	0x03, 0x5f
        /*0036*/ 	.short	0x0101


	//----- nvinfo : EIATTR_VRC_CTA_INIT_COUNT
	.align		4
        /*0038*/ 	.byte	0x02, 0x4a
	.zero		1
	.zero		1


	//----- nvinfo : EIATTR_EXIT_INSTR_OFFSETS
	.align		4
        /*003c*/ 	.byte	0x04, 0x1c
        /*003e*/ 	.short	(.L_13 - .L_12)


	//   ....[0]....
.L_12:
        /*0040*/ 	.word	0x00000600


	//   ....[1]....
        /*0044*/ 	.word	0x00000720


	//----- nvinfo : EIATTR_CRS_STACK_SIZE
	.align		4
.L_13:
        /*0048*/ 	.byte	0x04, 0x1e
        /*004a*/ 	.short	(.L_15 - .L_14)
.L_14:
        /*004c*/ 	.word	0x00000000


	//----- nvinfo : EIATTR_CBANK_PARAM_SIZE
	.align		4
.L_15:
        /*0050*/ 	.byte	0x03, 0x19
        /*0052*/ 	.short	0x0010


	//----- nvinfo : EIATTR_PARAM_CBANK
	.align		4
        /*0054*/ 	.byte	0x04, 0x0a
        /*0056*/ 	.short	(.L_17 - .L_16)
	.align		4
.L_16:
        /*0058*/ 	.word	index@(.nv.constant0._Z7kernel1PKdPd)
        /*005c*/ 	.short	0x0380
        /*005e*/ 	.short	0x0010


	//----- nvinfo : EIATTR_SW_WAR
	.align		4
.L_17:
        /*0060*/ 	.byte	0x04, 0x36
        /*0062*/ 	.short	(.L_19 - .L_18)
.L_18:
        /*0064*/ 	.word	0x00000008
.L_19:


//--------------------- .nv.callgraph             --------------------------
	.section	.nv.callgraph,"",@"SHT_CUDA_CALLGRAPH"
	.align	4
	.sectionentsize	8
	.align		4
        /*0000*/ 	.word	0x00000000
	.align		4
        /*0004*/ 	.word	0xffffffff
	.align		4
        /*0008*/ 	.word	0x00000000
	.align		4
        /*000c*/ 	.word	0xfffffffe
	.align		4
        /*0010*/ 	.word	0x00000000
	.align		4
        /*0014*/ 	.word	0xfffffffd
	.align		4
        /*0018*/ 	.word	0x00000000
	.align		4
        /*001c*/ 	.word	0xfffffffc


//--------------------- .text._Z7kernel1PKdPd     --------------------------
	.section	.text._Z7kernel1PKdPd,"ax",@progbits
	.align	128
        .global         _Z7kernel1PKdPd
        .type           _Z7kernel1PKdPd,@function
        .size           _Z7kernel1PKdPd,(.L_x_3 - _Z7kernel1PKdPd)
        .other          _Z7kernel1PKdPd,@"STO_CUDA_ENTRY STV_DEFAULT"
_Z7kernel1PKdPd:
.text._Z7kernel1PKdPd:
[----:B------:R-:W-:Y:S01]  /*0000*/  LDC R1, c[0x0][0x37c] ;  /* 0x0000df00ff017b82 */ /* 0x000fe20000000800 */
[----:B------:R-:W0:Y:S07]  /*0010*/  S2R R24, SR_TID.X ;  /* 0x0000000000187919 */ /* 0x000e2e0000002100 */
[----:B------:R-:W0:Y:S01]  /*0020*/  S2UR UR4, SR_CTAID.X ;  /* 0x00000000000479c3 */ /* 0x000e220000002500 */
[----:B------:R-:W1:Y:S01]  /*0030*/  S2R R25, SR_TID.Y ;  /* 0x0000000000197919 */ /* 0x000e620000002200 */
[----:B------:R-:W2:Y:S06]  /*0040*/  S2R R26, SR_TID.Z ;  /* 0x00000000001a7919 */ /* 0x000eac0000002300 */
[----:B------:R-:W0:Y:S08]  /*0050*/  LDC R11, c[0x0][0x360] ;  /* 0x0000d800ff0b7b82 */ /* 0x000e300000000800 */
[----:B------:R-:W1:Y:S08]  /*0060*/  S2UR UR5, SR_CTAID.Y ;  /* 0x00000000000579c3 */ /* 0x000e700000002600 */
[----:B------:R-:W1:Y:S08]  /*0070*/  LDC R0, c[0x0][0x364] ;  /* 0x0000d900ff007b82 */ /* 0x000e700000000800 */
[----:B------:R-:W2:Y:S01]  /*0080*/  S2UR UR6, SR_CTAID.Z ;  /* 0x00000000000679c3 */ /* 0x000ea20000002700 */
[----:B0-----:R-:W-:-:S02]  /*0090*/  IMAD R10, R11, UR4, R24 ;  /* 0x000000040b0a7c24 */ /* 0x001fc4000f8e0218 */
[----:B------:R-:W-:Y:S02]  /*00a0*/  HFMA2 R11, -RZ, RZ, 0, 0 ;  /* 0x00000000ff0b7431 */ /* 0x000fe400000001ff */
[----:B------:R-:W-:-:S03]  /*00b0*/  VIADD R2, R10, 0xffffffff ;  /* 0xffffffff0a027836 */ /* 0x000fc60000000000 */
[----:B------:R-:W2:Y:S02]  /*00c0*/  LDC R3, c[0x0][0x368] ;  /* 0x0000da00ff037b82 */ /* 0x000ea40000000800 */
[----:B------:R-:W-:Y:S01]  /*00d0*/  ISETP.GE.U32.AND P1, PT, R2, 0x7e, PT ;  /* 0x0000007e0200780c */ /* 0x000fe20003f26070 */
[----:B-1----:R-:W-:Y:S01]  /*00e0*/  IMAD R0, R0, UR5, R25 ;  /* 0x0000000500007c24 */ /* 0x002fe2000f8e0219 */
[----:B------:R-:W0:Y:S04]  /*00f0*/  LDCU.64 UR4, c[0x0][0x358] ;  /* 0x00006b00ff0477ac */ /* 0x000e280008000a00 */
[C---:B------:R-:W-:Y:S01]  /*0100*/  ISETP.NE.AND P0, PT, R0.reuse, RZ, !P1 ;  /* 0x000000ff0000720c */ /* 0x040fe20004f05270 */
[----:B--2---:R-:W-:Y:S01]  /*0110*/  IMAD R4, R3, UR6, R26 ;  /* 0x0000000603047c24 */ /* 0x004fe2000f8e021a */
[----:B------:R-:W1:Y:S01]  /*0120*/  S2R R16, SR_CgaCtaId ;  /* 0x0000000000107919 */ /* 0x000e620000008800 */
[----:B------:R-:W-:Y:S01]  /*0130*/  VIADD R3, R0, 0x1 ;  /* 0x0000000100037836 */ /* 0x000fe20000000000 */
[----:B------:R-:W-:Y:S01]  /*0140*/  MOV R27, 0x400 ;  /* 0x00000400001b7802 */ /* 0x000fe20000000f00 */
[C---:B------:R-:W-:Y:S01]  /*0150*/  IMAD.SHL.U32 R5, R4.reuse, 0x2, RZ ;  /* 0x0000000204057824 */ /* 0x040fe200078e00ff */
[----:B------:R-:W-:Y:S01]  /*0160*/  ISETP.NE.AND P0, PT, R4, RZ, P0 ;  /* 0x000000ff0400720c */ /* 0x000fe20000705270 */
[----:B------:R-:W-:Y:S01]  /*0170*/  IMAD.WIDE.U32 R10, R3, 0x80, R10 ;  /* 0x00000080030a7825 */ /* 0x000fe200078e000a */
[----:B------:R-:W2:Y:S02]  /*0180*/  LDCU.64 UR6, c[0x0][0x388] ;  /* 0x00007100ff0677ac */ /* 0x000ea40008000a00 */
[----:B------:R-:W-:-:S02]  /*0190*/  ISETP.LT.U32.AND P0, PT, R0, 0x7f, P0 ;  /* 0x0000007f0000780c */ /* 0x000fc40000701070 */
[----:B------:R-:W-:Y:S02]  /*01a0*/  IADD3 R2, P2, PT, R10, -0x80, RZ ;  /* 0xffffff800a027810 */ /* 0x000fe40007f5e0ff */
[----:B------:R-:W-:Y:S02]  /*01b0*/  ISETP.LT.U32.AND P0, PT, R4, 0x40, P0 ;  /* 0x000000400400780c */ /* 0x000fe40000701070 */
[----:B------:R-:W-:-:S03]  /*01c0*/  IADD3.X R3, PT, PT, R11, -0x1, RZ, P2, !PT ;  /* 0xffffffff0b037810 */ /* 0x000fc600017fe4ff */
[----:B------:R-:W-:-:S08]  /*01d0*/  IMAD.WIDE.U32 R2, R5, 0x4000, R2 ;  /* 0x0000400005027825 */ /* 0x000fd000078e0002 */
[----:B------:R-:W3:Y:S02]  /*01e0*/  @P0 LDC.64 R14, c[0x0][0x380] ;  /* 0x0000e000ff0e0b82 */ /* 0x000ee40000000a00 */
[----:B---3--:R-:W-:-:S04]  /*01f0*/  @P0 LEA R14, P2, R2, R14, 0x3 ;  /* 0x0000000e020e0211 */ /* 0x008fc800078418ff */
[----:B------:R-:W-:-:S05]  /*0200*/  @P0 LEA.HI.X R15, R2, R15, R3, 0x3, P2 ;  /* 0x0000000f020f0211 */ /* 0x000fca00010f1c03 */
[----:B0-----:R-:W3:Y:S04]  /*0210*/  @P0 LDG.E.64 R6, desc[UR4][R14.64+0x8] ;  /* 0x000008040e060981 */ /* 0x001ee8000c1e1b00 */
[----:B------:R-:W4:Y:S04]  /*0220*/  @P0 LDG.E.64 R8, desc[UR4][R14.64+0x400] ;  /* 0x000400040e080981 */ /* 0x000f28000c1e1b00 */
[----:B------:R-:W5:Y:S01]  /*0230*/  @P0 LDG.E.64 R12, desc[UR4][R14.64+-0x8] ;  /* 0xfffff8040e0c0981 */ /* 0x000f62000c1e1b00 */
[----:B------:R-:W-:-:S05]  /*0240*/  VIADD R0, R0, 0xffffffff ;  /* 0xffffffff00007836 */ /* 0x000fca0000000000 */
[----:B------:R-:W-:-:S04]  /*0250*/  ISETP.LT.U32.AND P1, PT, R0, 0x7e, !P1 ;  /* 0x0000007e0000780c */ /* 0x000fc80004f21070 */
[----:B------:R-:W-:-:S13]  /*0260*/  ISETP.LT.U32.AND P1, PT, R4, 0x3f, P1 ;  /* 0x0000003f0400780c */ /* 0x000fda0000f21070 */
[----:B------:R-:W0:Y:S01]  /*0270*/  @P1 LDC.64 R20, c[0x0][0x380] ;  /* 0x0000e000ff141b82 */ /* 0x000e220000000a00 */
[----:B-1----:R-:W-:Y:S01]  /*0280*/  LEA R27, R16, R27, 0x18 ;  /* 0x0000001b101b7211 */ /* 0x002fe200078ec0ff */
[----:B------:R-:W-:Y:S02]  /*0290*/  @P1 IMAD.WIDE.U32 R10, R5, 0x4000, R10 ;  /* 0x00004000050a1825 */ /* 0x000fe400078e000a */
[----:B------:R-:W2:Y:S02]  /*02a0*/  @P0 LDG.E.64 R4, desc[UR4][R14.64+-0x400] ;  /* 0xfffc00040e040981 */ /* 0x000ea4000c1e1b00 */
[----:B------:R-:W-:-:S04]  /*02b0*/  IMAD R0, R26, 0xcc0, R27 ;  /* 0x00000cc01a007824 */ /* 0x000fc800078e021b */
[----:B------:R-:W-:-:S05]  /*02c0*/  @P0 IMAD R29, R25, 0x110, R0 ;  /* 0x00000110191d0824 */ /* 0x000fca00078e0200 */
[----:B------:R-:W-:Y:S02]  /*02d0*/  @P0 LEA R29, R24, R29, 0x3 ;  /* 0x0000001d181d0211 */ /* 0x000fe400078e18ff */
[----:B0-----:R-:W-:-:S04]  /*02e0*/  @P1 LEA R20, P2, R10, R20, 0x3 ;  /* 0x000000140a141211 */ /* 0x001fc800078418ff */
[----:B------:R-:W-:-:S05]  /*02f0*/  @P1 LEA.HI.X R21, R10, R21, R11, 0x3, P2 ;  /* 0x000000150a151211 */ /* 0x000fca00010f1c0b */
[----:B------:R-:W2:Y:S04]  /*0300*/  @P1 LDG.E.64 R10, desc[UR4][R20.64+0x1fbf8] ;  /* 0x01fbf804140a1981 */ /* 0x000ea8000c1e1b00 */
[----:B------:R-:W2:Y:S04]  /*0310*/  @P1 LDG.E.64 R16, desc[UR4][R20.64+0x1f800] ;  /* 0x01f8000414101981 */ /* 0x000ea8000c1e1b00 */
[----:B------:R-:W2:Y:S04]  /*0320*/  @P1 LDG.E.64 R18, desc[UR4][R20.64+-0x400] ;  /* 0xfffc000414121981 */ /* 0x000ea8000c1e1b00 */
[----:B------:R-:W2:Y:S04]  /*0330*/  @P1 LDG.E.64 R22, desc[UR4][R20.64+0x3fc00] ;  /* 0x03fc000414161981 */ /* 0x000ea8000c1e1b00 */
[----:B---3--:R0:W-:Y:S04]  /*0340*/  @P0 STS.64 [R29+0x780], R6 ;  /* 0x000780061d000388 */ /* 0x0081e80000000a00 */
[----:B----4-:R1:W-:Y:S04]  /*0350*/  @P0 STS.64 [R29+0x888], R8 ;  /* 0x000888081d000388 */ /* 0x0103e80000000a00 */
[----:B-----5:R3:W-:Y:S04]  /*0360*/  @P0 STS.64 [R29+0x770], R12 ;  /* 0x0007700c1d000388 */ /* 0x0207e80000000a00 */
[----:B0-----:R-:W4:Y:S04]  /*0370*/  @P0 LDG.E.64 R6, desc[UR4][R14.64+-0x20000] ;  /* 0xfe0000040e060981 */ /* 0x001f28000c1e1b00 */
[----:B-1----:R-:W5:Y:S04]  /*0380*/  @P0 LDG.E.64 R8, desc[UR4][R14.64+0x20000] ;  /* 0x020000040e080981 */ /* 0x002f68000c1e1b00 */
[----:B---3--:R-:W3:Y:S04]  /*0390*/  @P1 LDG.E.64 R12, desc[UR4][R20.64+0x1fc08] ;  /* 0x01fc0804140c1981 */ /* 0x008ee8000c1e1b00 */
[----:B------:R-:W3:Y:S01]  /*03a0*/  @P1 LDG.E.64 R14, desc[UR4][R20.64+0x20000] ;  /* 0x02000004140e1981 */ /* 0x000ee2000c1e1b00 */
[----:B------:R-:W-:-:S04]  /*03b0*/  IMAD R27, R25, 0x110, R27 ;  /* 0x00000110191b7824 */ /* 0x000fc800078e021b */
[----:B------:R-:W-:Y:S01]  /*03c0*/  IMAD R27, R24, 0x8, R27 ;  /* 0x00000008181b7824 */ /* 0x000fe200078e021b */
[----:B--2---:R0:W-:Y:S03]  /*03d0*/  @P0 STS.64 [R29+0x668], R4 ;  /* 0x000668041d000388 */ /* 0x0041e60000000a00 */
[----:B------:R-:W-:Y:S01]  /*03e0*/  IMAD R28, R26, 0xcc0, R27 ;  /* 0x00000cc01a1c7824 */ /* 0x000fe200078e021b */
[----:B------:R-:W-:Y:S01]  /*03f0*/  LEA R26, P2, R2, UR6, 0x3 ;  /* 0x00000006021a7c11 */ /* 0x000fe2000f8418ff */
[----:B0-----:R-:W-:-:S05]  /*0400*/  @P1 IMAD R5, R25, 0x110, R0 ;  /* 0x0000011019051824 */ /* 0x001fca00078e0200 */
[----:B------:R-:W-:Y:S01]  /*0410*/  @P1 LEA R5, R24, R5, 0x3 ;  /* 0x0000000518051211 */ /* 0x000fe200078e18ff */
[----:B------:R-:W-:Y:S01]  /*0420*/  BSSY.RECONVERGENT B0, `(.L_x_0) ;  /* 0x000001d000007945 */ /* 0x000fe20003800200 */
[----:B------:R-:W-:Y:S01]  /*0430*/  LEA.HI.X R27, R2, UR7, R3, 0x3, P2 ;  /* 0x00000007021b7c11 */ /* 0x000fe200090f1c03 */
[----:B----4-:R0:W-:Y:S04]  /*0440*/  @P0 STS.64 [R28+0x118], R6 ;  /* 0x000118061c000388 */ /* 0x0101e80000000a00 */
[----:B-----5:R0:W-:Y:S04]  /*0450*/  @P0 STS.64 [R28+0xdd8], R8 ;  /* 0x000dd8081c000388 */ /* 0x0201e80000000a00 */
[----:B------:R0:W-:Y:S04]  /*0460*/  @P1 STS.64 [R5+0xdd0], R10 ;  /* 0x000dd00a05001388 */ /* 0x0001e80000000a00 */
[----:B---3--:R0:W-:Y:S04]  /*0470*/  @P1 STS.64 [R5+0xde0], R12 ;  /* 0x000de00c05001388 */ /* 0x0081e80000000a00 */
[----:B------:R0:W-:Y:S04]  /*0480*/  @P1 STS.64 [R5+0xee8], R14 ;  /* 0x000ee80e05001388 */ /* 0x0001e80000000a00 */
[----:B------:R0:W-:Y:S04]  /*0490*/  @P1 STS.64 [R5+0xcc8], R16 ;  /* 0x000cc81005001388 */ /* 0x0001e80000000a00 */
[----:B------:R0:W-:Y:S04]  /*04a0*/  @P1 STS.64 [R28+0x778], R18 ;  /* 0x000778121c001388 */ /* 0x0001e80000000a00 */
[----:B------:R0:W-:Y:S01]  /*04b0*/  @P1 STS.64 [R28+0x1438], R22 ;  /* 0x001438161c001388 */ /* 0x0001e20000000a00 */
[----:B------:R-:W-:Y:S06]  /*04c0*/  BAR.SYNC.DEFER_BLOCKING 0x0 ;  /* 0x0000000000007b1d */ /* 0x000fec0000010000 */
[----:B------:R-:W-:Y:S05]  /*04d0*/  @!P0 BRA `(.L_x_1) ;  /* 0x0000000000448947 */ /* 0x000fea0003800000 */
[----:B------:R-:W-:Y:S01]  /*04e0*/  IMAD R3, R25, 0x110, R0 ;  /* 0x0000011019037824 */ /* 0x000fe200078e0200 */
[----:B0-----:R-:W-:Y:S01]  /*04f0*/  LDS.64 R12, [R28+0x118] ;  /* 0x000118001c0c7984 */ /* 0x001fe20000000a00 */
[----:B------:R-:W-:Y:S01]  /*0500*/  UMOV UR6, 0x9999999a ;  /* 0x9999999a00067882 */ /* 0x000fe20000000000 */
[----:B------:R-:W-:Y:S01]  /*0510*/  UMOV UR7, 0x3fe99999 ;  /* 0x3fe9999900077882 */ /* 0x000fe20000000000 */
[----:B------:R-:W-:Y:S02]  /*0520*/  IMAD R14, R24, 0x8, R3 ;  /* 0x00000008180e7824 */ /* 0x000fe400078e0203 */
[----:B------:R-:W-:Y:S04]  /*0530*/  LDS.64 R2, [R28+0xdd8] ;  /* 0x000dd8001c027984 */ /* 0x000fe80000000a00 */
[----:B------:R-:W-:Y:S04]  /*0540*/  LDS.64 R4, [R14+0x770] ;  /* 0x000770000e047984 */ /* 0x000fe80000000a00 */
[----:B------:R-:W0:Y:S04]  /*0550*/  LDS.64 R6, [R14+0x780] ;  /* 0x000780000e067984 */ /* 0x000e280000000a00 */
[----:B------:R-:W1:Y:S04]  /*0560*/  LDS.64 R8, [R14+0x668] ;  /* 0x000668000e087984 */ /* 0x000e680000000a00 */
[----:B------:R-:W2:Y:S01]  /*0570*/  LDS.64 R10, [R14+0x888] ;  /* 0x000888000e0a7984 */ /* 0x000ea20000000a00 */
[----:B0-----:R-:W-:-:S08]  /*0580*/  DADD R4, R4, R6 ;  /* 0x0000000004047229 */ /* 0x001fd00000000006 */
[----:B-1----:R-:W-:-:S08]  /*0590*/  DADD R4, R4, R8 ;  /* 0x0000000004047229 */ /* 0x002fd00000000008 */
[----:B--2---:R-:W-:-:S08]  /*05a0*/  DADD R4, R4, R10 ;  /* 0x0000000004047229 */ /* 0x004fd0000000000a */
[----:B------:R-:W-:-:S08]  /*05b0*/  DADD R4, R4, R12 ;  /* 0x0000000004047229 */ /* 0x000fd0000000000c */
[----:B------:R-:W-:-:S08]  /*05c0*/  DADD R2, R4, R2 ;  /* 0x0000000004027229 */ /* 0x000fd00000000002 */
[----:B------:R-:W-:-:S07]  /*05d0*/  DMUL R2, R2, UR6 ;  /* 0x0000000602027c28 */ /* 0x000fce0008000000 */
[----:B------:R1:W-:Y:S04]  /*05e0*/  STG.E.64 desc[UR4][R26.64], R2 ;  /* 0x000000021a007986 */ /* 0x0003e8000c101b04 */
.L_x_1:
[----:B------:R-:W-:Y:S05]  /*05f0*/  BSYNC.RECONVERGENT B0 ;  /* 0x0000000000007941 */ /* 0x000fea0003800200 */
.L_x_0:
[----:B------:R-:W-:Y:S05]  /*0600*/  @!P1 EXIT ;  /* 0x000000000000994d */ /* 0x000fea0003800000 */
[----:B------:R-:W-:Y:S01]  /*0610*/  IMAD R25, R25, 0x110, R0 ;  /* 0x0000011019197824 */ /* 0x000fe200078e0200 */
[----:B0-----:R-:W-:Y:S01]  /*0620*/  LDS.64 R10, [R28+0x778] ;  /* 0x000778001c0a7984 */ /* 0x001fe20000000a00 */
[----:B------:R-:W-:Y:S01]  /*0630*/  UMOV UR6, 0x9999999a ;  /* 0x9999999a00067882 */ /* 0x000fe20000000000 */
[----:B------:R-:W-:Y:S02]  /*0640*/  UMOV UR7, 0x3fe99999 ;  /* 0x3fe9999900077882 */ /* 0x000fe40000000000 */
[----:B------:R-:W-:Y:S01]  /*0650*/  LEA R25, R24, R25, 0x3 ;  /* 0x0000001918197211 */ /* 0x000fe200078e18ff */
[----:B------:R-:W-:Y:S04]  /*0660*/  LDS.64 R12, [R28+0x1438] ;  /* 0x001438001c0c7984 */ /* 0x000fe80000000a00 */
[----:B-1----:R-:W-:Y:S04]  /*0670*/  LDS.64 R2, [R25+0xdd0] ;  /* 0x000dd00019027984 */ /* 0x002fe80000000a00 */
        /* <DEDUP_REMOVED lines=9> */
[----:B------:R-:W-:Y:S01]  /*0710*/  STG.E.64 desc[UR4][R26.64+0x20000], R2 ;  /* 0x020000021a007986 */ /* 0x000fe2000c101b04 */
[----:B------:R-:W-:Y:S05]  /*0720*/  EXIT ;  /* 0x000000000000794d */ /* 0x000fea0003800000 */
.L_x_2:
[----:B------:R-:W-:-:S00]  /*0730*/  BRA `(.L_x_2) ;  /* 0xfffffffc00fc7947 */ /* 0x000fc0000383ffff */
[----:B------:R-:W-:-:S00]  /*0740*/  NOP ;  /* 0x0000000000007918 */ /* 0x000fc00000000000 */
        /* <DEDUP_REMOVED lines=11> */
.L_x_3:


//--------------------- .nv.shared._Z7kernel1PKdPd --------------------------
	.section	.nv.shared._Z7kernel1PKdPd,"aw",@nobits
	.sectionflags	@""
	.align	8
.nv.shared._Z7kernel1PKdPd:
	.zero		17344


//--------------------- .nv.shared.reserved.0     --------------------------
	.section	.nv.shared.reserved.0,"aw",@nobits
	.weak		__nv_reservedSMEM_offset_0_alias
	.size		__nv_reservedSMEM_offset_0_alias, 0, 64
	.other		__nv_reservedSMEM_offset_0_alias,@"STO_CUDA_RESERVED_SHARED STV_DEFAULT"
__nv_reservedSMEM_offset_0_alias:
	.zero		0
	.zero		64


//--------------------- .nv.constant0._Z7kernel1PKdPd --------------------------
	.section	.nv.constant0._Z7kernel1PKdPd,"a",@progbits
	.sectionflags	@""
	.align	4
.nv.constant0._Z7kernel1PKdPd:
	.zero		912


//--------------------- SYMBOLS --------------------------

	.type		.nv.reservedSmem.offset0,@object
	.size		.nv.reservedSmem.offset0,0x4
	.type		.nv.reservedSmem.cap,@object
	.size		.nv.reservedSmem.cap,0x4
